//
// Generated by NVIDIA NVVM Compiler
//
// Compiler Build ID: CL-36424714
// Cuda compilation tools, release 13.0, V13.0.88
// Based on NVVM 20.0.0
//

.version 9.0
.target sm_100
.address_size 64

	// .globl	_Z20convolution_kernel_xPdS_ii
.const .align 8 .b8 d_Filter[40];
// _ZZ20convolution_kernel_xPdS_iiE11input_array has been demoted
// _ZZ20convolution_kernel_yPdS_iiE11input_array has been demoted

.visible .entry _Z20convolution_kernel_xPdS_ii(
	.param .u64 .ptr .align 1 _Z20convolution_kernel_xPdS_ii_param_0,
	.param .u64 .ptr .align 1 _Z20convolution_kernel_xPdS_ii_param_1,
	.param .u32 _Z20convolution_kernel_xPdS_ii_param_2,
	.param .u32 _Z20convolution_kernel_xPdS_ii_param_3
)
{
	.reg .pred 	%p<3>;
	.reg .b32 	%r<28>;
	.reg .b64 	%rd<11>;
	.reg .b64 	%fd<17>;
	// demoted variable
	.shared .align 8 .b8 _ZZ20convolution_kernel_xPdS_iiE11input_array[9248];
	ld.param.u64 	%rd1, [_Z20convolution_kernel_xPdS_ii_param_0];
	ld.param.u64 	%rd2, [_Z20convolution_kernel_xPdS_ii_param_1];
	ld.param.u32 	%r6, [_Z20convolution_kernel_xPdS_ii_param_2];
	cvta.to.global.u64 	%rd3, %rd2;
	mov.u32 	%r7, %ctaid.x;
	mov.u32 	%r8, %ntid.x;
	mov.u32 	%r1, %tid.x;
	mad.lo.s32 	%r9, %r7, %r8, %r1;
	mov.u32 	%r10, %ctaid.y;
	mov.u32 	%r11, %ntid.y;
	mov.u32 	%r12, %tid.y;
	mad.lo.s32 	%r2, %r10, %r11, %r12;
	add.s32 	%r13, %r6, 4;
	add.s32 	%r3, %r9, 2;
	mad.lo.s32 	%r14, %r13, %r2, %r3;
	mul.wide.s32 	%rd4, %r14, 8;
	add.s64 	%rd5, %rd3, %rd4;
	ld.global.f64 	%fd1, [%rd5];
	mul.lo.s32 	%r4, %r12, 34;
	add.s32 	%r15, %r1, %r4;
	shl.b32 	%r16, %r15, 3;
	mov.u32 	%r17, _ZZ20convolution_kernel_xPdS_iiE11input_array;
	add.s32 	%r5, %r17, %r16;
	st.shared.f64 	[%r5+16], %fd1;
	setp.lt.u32 	%p1, %r1, 30;
	@%p1 bra 	$L__BB0_2;
	sub.s32 	%r22, %r4, %r1;
	shl.b32 	%r23, %r22, 3;
	add.s32 	%r25, %r17, %r23;
	mov.b64 	%rd7, 0;
	st.shared.u64 	[%r25+520], %rd7;
	bra.uni 	$L__BB0_4;
$L__BB0_2:
	setp.gt.u32 	%p2, %r1, 1;
	@%p2 bra 	$L__BB0_4;
	sub.s32 	%r18, %r4, %r1;
	shl.b32 	%r19, %r18, 3;
	add.s32 	%r21, %r17, %r19;
	mov.b64 	%rd6, 0;
	st.shared.u64 	[%r21+8], %rd6;
$L__BB0_4:
	bar.sync 	0;
	ld.shared.f64 	%fd2, [%r5];
	ld.const.f64 	%fd3, [d_Filter+32];
	fma.rn.f64 	%fd4, %fd2, %fd3, 0d0000000000000000;
	ld.shared.f64 	%fd5, [%r5+8];
	ld.const.f64 	%fd6, [d_Filter+24];
	fma.rn.f64 	%fd7, %fd5, %fd6, %fd4;
	ld.shared.f64 	%fd8, [%r5+16];
	ld.const.f64 	%fd9, [d_Filter+16];
	fma.rn.f64 	%fd10, %fd8, %fd9, %fd7;
	ld.shared.f64 	%fd11, [%r5+24];
	ld.const.f64 	%fd12, [d_Filter+8];
	fma.rn.f64 	%fd13, %fd11, %fd12, %fd10;
	ld.shared.f64 	%fd14, [%r5+32];
	ld.const.f64 	%fd15, [d_Filter];
	fma.rn.f64 	%fd16, %fd14, %fd15, %fd13;
	cvta.to.global.u64 	%rd8, %rd1;
	bar.sync 	0;
	add.s32 	%r26, %r2, 2;
	mad.lo.s32 	%r27, %r6, %r26, %r3;
	mul.wide.s32 	%rd9, %r27, 8;
	add.s64 	%rd10, %rd8, %rd9;
	st.global.f64 	[%rd10], %fd16;
	ret;

}
	// .globl	_Z20convolution_kernel_yPdS_ii
.visible .entry _Z20convolution_kernel_yPdS_ii(
	.param .u64 .ptr .align 1 _Z20convolution_kernel_yPdS_ii_param_0,
	.param .u64 .ptr .align 1 _Z20convolution_kernel_yPdS_ii_param_1,
	.param .u32 _Z20convolution_kernel_yPdS_ii_param_2,
	.param .u32 _Z20convolution_kernel_yPdS_ii_param_3
)
{
	.reg .pred 	%p<3>;
	.reg .b32 	%r<32>;
	.reg .b64 	%rd<11>;
	.reg .b64 	%fd<17>;
	// demoted variable
	.shared .align 8 .b8 _ZZ20convolution_kernel_yPdS_iiE11input_array[9248];
	ld.param.u64 	%rd1, [_Z20convolution_kernel_yPdS_ii_param_0];
	ld.param.u64 	%rd2, [_Z20convolution_kernel_yPdS_ii_param_1];
	ld.param.u32 	%r6, [_Z20convolution_kernel_yPdS_ii_param_2];
	cvta.to.global.u64 	%rd3, %rd2;
	mov.u32 	%r7, %ntid.y;
	mov.u32 	%r8, %ctaid.y;
	mov.u32 	%r1, %tid.y;
	mad.lo.s32 	%r9, %r7, %r8, %r1;
	mov.u32 	%r10, %ntid.x;
	mov.u32 	%r11, %ctaid.x;
	mov.u32 	%r2, %tid.x;
	mad.lo.s32 	%r3, %r10, %r11, %r2;
	add.s32 	%r12, %r6, 4;
	add.s32 	%r4, %r9, 2;
	mad.lo.s32 	%r13, %r12, %r3, %r4;
	mul.wide.s32 	%rd4, %r13, 8;
	add.s64 	%rd5, %rd3, %rd4;
	ld.global.f64 	%fd1, [%rd5];
	mul.lo.s32 	%r5, %r2, 34;
	add.s32 	%r14, %r1, %r5;
	shl.b32 	%r15, %r14, 3;
	mov.u32 	%r16, _ZZ20convolution_kernel_yPdS_iiE11input_array;
	add.s32 	%r17, %r16, %r15;
	st.shared.f64 	[%r17+16], %fd1;
	setp.lt.u32 	%p1, %r1, 30;
	@%p1 bra 	$L__BB1_2;
	sub.s32 	%r22, %r5, %r1;
	shl.b32 	%r23, %r22, 3;
	add.s32 	%r25, %r16, %r23;
	mov.b64 	%rd7, 0;
	st.shared.u64 	[%r25+520], %rd7;
	bra.uni 	$L__BB1_4;
$L__BB1_2:
	setp.gt.u32 	%p2, %r1, 1;
	@%p2 bra 	$L__BB1_4;
	sub.s32 	%r18, %r5, %r1;
	shl.b32 	%r19, %r18, 3;
	add.s32 	%r21, %r16, %r19;
	mov.b64 	%rd6, 0;
	st.shared.u64 	[%r21+8], %rd6;
$L__BB1_4:
	bar.sync 	0;
	mad.lo.s32 	%r26, %r1, 34, %r2;
	shl.b32 	%r27, %r26, 3;
	add.s32 	%r29, %r16, %r27;
	ld.shared.f64 	%fd2, [%r29+16];
	ld.const.f64 	%fd3, [d_Filter+32];
	fma.rn.f64 	%fd4, %fd2, %fd3, 0d0000000000000000;
	ld.shared.f64 	%fd5, [%r29+288];
	ld.const.f64 	%fd6, [d_Filter+24];
	fma.rn.f64 	%fd7, %fd5, %fd6, %fd4;
	ld.shared.f64 	%fd8, [%r29+560];
	ld.const.f64 	%fd9, [d_Filter+16];
	fma.rn.f64 	%fd10, %fd8, %fd9, %fd7;
	ld.shared.f64 	%fd11, [%r29+832];
	ld.const.f64 	%fd12, [d_Filter+8];
	fma.rn.f64 	%fd13, %fd11, %fd12, %fd10;
	ld.shared.f64 	%fd14, [%r29+1104];
	ld.const.f64 	%fd15, [d_Filter];
	fma.rn.f64 	%fd16, %fd14, %fd15, %fd13;
	cvta.to.global.u64 	%rd8, %rd1;
	bar.sync 	0;
	mad.lo.s32 	%r30, %r6, %r4, %r3;
	add.s32 	%r31, %r30, 2;
	mul.wide.s32 	%rd9, %r31, 8;
	add.s64 	%rd10, %rd8, %rd9;
	st.global.f64 	[%rd10], %fd16;
	ret;

}


// ===== COMPILED SASS (sm_100) =====

	.target	sm_100

	.elftype	@"ET_EXEC"


//--------------------- .note.nv.tkinfo           --------------------------
	.section	.note.nv.tkinfo,"",@"SHT_NOTE"
	.sectionflags	@"SHF_NOTE_NV_TKINFO"
	.tkinfo
        /*0018*/ 	.word	0x00000002
        /*0030*/ 	.string	""
        /*0030*/ 	.string	"ptxas"
        /*0030*/ 	.string	"Cuda compilation tools, release 13.0, V13.0.88"
        /*0030*/ 	.string	"Build cuda_13.0.r13.0/compiler.36424714_0"
        /*0030*/ 	.string	"-arch sm_100 -m 64 "



//--------------------- .note.nv.cuinfo           --------------------------
	.section	.note.nv.cuinfo,"",@"SHT_NOTE"
	.sectionflags	@"SHF_NOTE_NV_CUINFO"
        /*0018*/ 	.short	0x0002
        /*001a*/ 	.short	0x0064
        /*001c*/ 	.short	0x0082
	.zero		2


//--------------------- .nv.info                  --------------------------
	.section	.nv.info,"",@"SHT_CUDA_INFO"
	.align	4


	//----- nvinfo : EIATTR_REGCOUNT
	.align		4
        /*0000*/ 	.byte	0x04, 0x2f
        /*0002*/ 	.short	(.L_2 - .L_1)
	.align		4
.L_1:
        /*0004*/ 	.word	index@(_Z20convolution_kernel_xPdS_ii)
        /*0008*/ 	.word	0x00000012


	//----- nvinfo : EIATTR_FRAME_SIZE
	.align		4
.L_2:
        /*000c*/ 	.byte	0x04, 0x11
        /*000e*/ 	.short	(.L_4 - .L_3)
	.align		4
.L_3:
        /*0010*/ 	.word	index@(_Z20convolution_kernel_xPdS_ii)
        /*0014*/ 	.word	0x00000000


	//----- nvinfo : EIATTR_REGCOUNT
	.align		4
.L_4:
        /*0018*/ 	.byte	0x04, 0x2f
        /*001a*/ 	.short	(.L_6 - .L_5)
	.align		4
.L_5:
        /*001c*/ 	.word	index@(_Z20convolution_kernel_yPdS_ii)
        /*0020*/ 	.word	0x00000011


	//----- nvinfo : EIATTR_FRAME_SIZE
	.align		4
.L_6:
        /*0024*/ 	.byte	0x04, 0x11
        /*0026*/ 	.short	(.L_8 - .L_7)
	.align		4
.L_7:
        /*0028*/ 	.word	index@(_Z20convolution_kernel_yPdS_ii)
        /*002c*/ 	.word	0x00000000


	//----- nvinfo : EIATTR_MIN_STACK_SIZE
	.align		4
.L_8:
        /*0030*/ 	.byte	0x04, 0x12
        /*0032*/ 	.short	(.L_10 - .L_9)
	.align		4
.L_9:
        /*0034*/ 	.word	index@(_Z20convolution_kernel_yPdS_ii)
        /*0038*/ 	.word	0x00000000


	//----- nvinfo : EIATTR_MIN_STACK_SIZE
	.align		4
.L_10:
        /*003c*/ 	.byte	0x04, 0x12
        /*003e*/ 	.short	(.L_12 - .L_11)
	.align		4
.L_11:
        /*0040*/ 	.word	index@(_Z20convolution_kernel_xPdS_ii)
        /*0044*/ 	.word	0x00000000
.L_12:


//--------------------- .nv.compat                --------------------------
	.section	.nv.compat,"",@"SHT_CUDA_COMPAT_INFO"
	.align	4
        /*0000*/ 	.byte	0x02, 0x09, 0x00, 0x00, 0x02, 0x02, 0x01, 0x00, 0x02, 0x05, 0x05, 0x00, 0x03, 0x07, 0x01, 0x01
        /*0010*/ 	.byte	0x02, 0x03, 0x00, 0x00, 0x02, 0x06, 0x01, 0x00, 0x04, 0x0b, 0x08, 0x00, 0x01, 0x00, 0x00, 0x00
        /*0020*/ 	.byte	0x00, 0x00, 0x00, 0x00


//--------------------- .nv.info._Z20convolution_kernel_yPdS_ii --------------------------
	.section	.nv.info._Z20convolution_kernel_yPdS_ii,"",@"SHT_CUDA_INFO"
	.sectionflags	@""
	.align	4


	//----- nvinfo : EIATTR_CUDA_API_VERSION
	.align		4
        /*0000*/ 	.byte	0x04, 0x37
        /*0002*/ 	.short	(.L_14 - .L_13)
.L_13:
        /*0004*/ 	.word	0x00000082


	//----- nvinfo : EIATTR_KPARAM_INFO
	.align		4
.L_14:
        /*0008*/ 	.byte	0x04, 0x17
        /*000a*/ 	.short	(.L_16 - .L_15)
.L_15:
        /*000c*/ 	.word	0x00000000
        /*0010*/ 	.short	0x0003
        /*0012*/ 	.short	0x0014
        /*0014*/ 	.byte	0x00, 0xf0, 0x11, 0x00


	//----- nvinfo : EIATTR_KPARAM_INFO
	.align		4
.L_16:
        /*0018*/ 	.byte	0x04, 0x17
        /*001a*/ 	.short	(.L_18 - .L_17)
.L_17:
        /*001c*/ 	.word	0x00000000
        /*0020*/ 	.short	0x0002
        /*0022*/ 	.short	0x0010
        /*0024*/ 	.byte	0x00, 0xf0, 0x11, 0x00


	//----- nvinfo : EIATTR_KPARAM_INFO
	.align		4
.L_18:
        /*0028*/ 	.byte	0x04, 0x17
        /*002a*/ 	.short	(.L_20 - .L_19)
.L_19:
        /*002c*/ 	.word	0x00000000
        /*0030*/ 	.short	0x0001
        /*0032*/ 	.short	0x0008
        /*0034*/ 	.byte	0x00, 0xf5, 0x21, 0x00


	//----- nvinfo : EIATTR_KPARAM_INFO
	.align		4
.L_20:
        /*0038*/ 	.byte	0x04, 0x17
        /*003a*/ 	.short	(.L_22 - .L_21)
.L_21:
        /*003c*/ 	.word	0x00000000
        /*0040*/ 	.short	0x0000
        /*0042*/ 	.short	0x0000
        /*0044*/ 	.byte	0x00, 0xf5, 0x21, 0x00


	//----- nvinfo : EIATTR_SPARSE_MMA_MASK
	.align		4
.L_22:
        /*0048*/ 	.byte	0x03, 0x50
        /*004a*/ 	.short	0x0000


	//----- nvinfo : EIATTR_MAXREG_COUNT
	.align		4
        /*004c*/ 	.byte	0x03, 0x1b
        /*004e*/ 	.short	0x00ff


	//----- nvinfo : EIATTR_NUM_BARRIERS
	.align		4
        /*0050*/ 	.byte	0x02, 0x4c
        /*0052*/ 	.byte	0x01
	.zero		1


	//----- nvinfo : EIATTR_MERCURY_ISA_VERSION
	.align		4
        /*0054*/ 	.byte	0x03, 0x5f
        /*0056*/ 	.short	0x0101


	//----- nvinfo : EIATTR_VRC_CTA_INIT_COUNT
	.align		4
        /*0058*/ 	.byte	0x02, 0x4a
	.zero		1
	.zero		1


	//----- nvinfo : EIATTR_EXIT_INSTR_OFFSETS
	.align		4
        /*005c*/ 	.byte	0x04, 0x1c
        /*005e*/ 	.short	(.L_24 - .L_23)


	//   ....[0]....
.L_23:
        /*0060*/ 	.word	0x00000380


	//----- nvinfo : EIATTR_CRS_STACK_SIZE
	.align		4
.L_24:
        /*0064*/ 	.byte	0x04, 0x1e
        /*0066*/ 	.short	(.L_26 - .L_25)
.L_25:
        /*0068*/ 	.word	0x00000000


	//----- nvinfo : EIATTR_CBANK_PARAM_SIZE
	.align		4
.L_26:
        /*006c*/ 	.byte	0x03, 0x19
        /*006e*/ 	.short	0x0018


	//----- nvinfo : EIATTR_PARAM_CBANK
	.align		4
        /*0070*/ 	.byte	0x04, 0x0a
        /*0072*/ 	.short	(.L_28 - .L_27)
	.align		4
.L_27:
        /*0074*/ 	.word	index@(.nv.constant0._Z20convolution_kernel_yPdS_ii)
        /*0078*/ 	.short	0x0380
        /*007a*/ 	.short	0x0018


	//----- nvinfo : EIATTR_SW_WAR
	.align		4
.L_28:
        /*007c*/ 	.byte	0x04, 0x36
        /*007e*/ 	.short	(.L_30 - .L_29)
.L_29:
        /*0080*/ 	.word	0x00000008
.L_30:


//--------------------- .nv.info._Z20convolution_kernel_xPdS_ii --------------------------
	.section	.nv.info._Z20convolution_kernel_xPdS_ii,"",@"SHT_CUDA_INFO"
	.sectionflags	@""
	.align	4


	//----- nvinfo : EIATTR_CUDA_API_VERSION
	.align		4
        /*0000*/ 	.byte	0x04, 0x37
        /*0002*/ 	.short	(.L_32 - .L_31)
.L_31:
        /*0004*/ 	.word	0x00000082


	//----- nvinfo : EIATTR_KPARAM_INFO
	.align		4
.L_32:
        /*0008*/ 	.byte	0x04, 0x17
        /*000a*/ 	.short	(.L_34 - .L_33)
.L_33:
        /*000c*/ 	.word	0x00000000
        /*0010*/ 	.short	0x0003
        /*0012*/ 	.short	0x0014
        /*0014*/ 	.byte	0x00, 0xf0, 0x11, 0x00


	//----- nvinfo : EIATTR_KPARAM_INFO
	.align		4
.L_34:
        /*0018*/ 	.byte	0x04, 0x17
        /*001a*/ 	.short	(.L_36 - .L_35)
.L_35:
        /*001c*/ 	.word	0x00000000
        /*0020*/ 	.short	0x0002
        /*0022*/ 	.short	0x0010
        /*0024*/ 	.byte	0x00, 0xf0, 0x11, 0x00


	//----- nvinfo : EIATTR_KPARAM_INFO
	.align		4
.L_36:
        /*0028*/ 	.byte	0x04, 0x17
        /*002a*/ 	.short	(.L_38 - .L_37)
.L_37:
        /*002c*/ 	.word	0x00000000
        /*0030*/ 	.short	0x0001
        /*0032*/ 	.short	0x0008
        /*0034*/ 	.byte	0x00, 0xf5, 0x21, 0x00


	//----- nvinfo : EIATTR_KPARAM_INFO
	.align		4
.L_38:
        /*0038*/ 	.byte	0x04, 0x17
        /*003a*/ 	.short	(.L_40 - .L_39)
.L_39:
        /*003c*/ 	.word	0x00000000
        /*0040*/ 	.short	0x0000
        /*0042*/ 	.short	0x0000
        /*0044*/ 	.byte	0x00, 0xf5, 0x21, 0x00


	//----- nvinfo : EIATTR_SPARSE_MMA_MASK
	.align		4
.L_40:
        /*0048*/ 	.byte	0x03, 0x50
        /*004a*/ 	.short	0x0000


	//----- nvinfo : EIATTR_MAXREG_COUNT
	.align		4
        /*004c*/ 	.byte	0x03, 0x1b
        /*004e*/ 	.short	0x00ff


	//----- nvinfo : EIATTR_NUM_BARRIERS
	.align		4
        /*0050*/ 	.byte	0x02, 0x4c
        /*0052*/ 	.byte	0x01
	.zero		1


	//----- nvinfo : EIATTR_MERCURY_ISA_VERSION
	.align		4
        /*0054*/ 	.byte	0x03, 0x5f
        /*0056*/ 	.short	0x0101


	//----- nvinfo : EIATTR_VRC_CTA_INIT_COUNT
	.align		4
        /*0058*/ 	.byte	0x02, 0x4a
	.zero		1
	.zero		1


	//----- nvinfo : EIATTR_EXIT_INSTR_OFFSETS
	.align		4
        /*005c*/ 	.byte	0x04, 0x1c
        /*005e*/ 	.short	(.L_42 - .L_41)


	//   ....[0]....
.L_41:
        /*0060*/ 	.word	0x00000360


	//----- nvinfo : EIATTR_CRS_STACK_SIZE
	.align		4
.L_42:
        /*0064*/ 	.byte	0x04, 0x1e
        /*0066*/ 	.short	(.L_44 - .L_43)
.L_43:
        /*0068*/ 	.word	0x00000000


	//----- nvinfo : EIATTR_CBANK_PARAM_SIZE
	.align		4
.L_44:
        /*006c*/ 	.byte	0x03, 0x19
        /*006e*/ 	.short	0x0018


	//----- nvinfo : EIATTR_PARAM_CBANK
	.align		4
        /*0070*/ 	.byte	0x04, 0x0a
        /*0072*/ 	.short	(.L_46 - .L_45)
	.align		4
.L_45:
        /*0074*/ 	.word	index@(.nv.constant0._Z20convolution_kernel_xPdS_ii)
        /*0078*/ 	.short	0x0380
        /*007a*/ 	.short	0x0018


	//----- nvinfo : EIATTR_SW_WAR
	.align		4
.L_46:
        /*007c*/ 	.byte	0x04, 0x36
        /*007e*/ 	.short	(.L_48 - .L_47)
.L_47:
        /*0080*/ 	.word	0x00000008
.L_48:


//--------------------- .nv.callgraph             --------------------------
	.section	.nv.callgraph,"",@"SHT_CUDA_CALLGRAPH"
	.align	4
	.sectionentsize	8
	.align		4
        /*0000*/ 	.word	0x00000000
	.align		4
        /*0004*/ 	.word	0xffffffff
	.align		4
        /*0008*/ 	.word	0x00000000
	.align		4
        /*000c*/ 	.word	0xfffffffe
	.align		4
        /*0010*/ 	.word	0x00000000
	.align		4
        /*0014*/ 	.word	0xfffffffd
	.align		4
        /*0018*/ 	.word	0x00000000
	.align		4
        /*001c*/ 	.word	0xfffffffc


//--------------------- .nv.constant3             --------------------------
	.section	.nv.constant3,"a",@progbits
	.align	8
.nv.constant3:
	.type		d_Filter,@object
	.size		d_Filter,(.L_0 - d_Filter)
d_Filter:
	.zero		40
.L_0:


//--------------------- .text._Z20convolution_kernel_yPdS_ii --------------------------
	.section	.text._Z20convolution_kernel_yPdS_ii,"ax",@progbits
	.align	128
        .global         _Z20convolution_kernel_yPdS_ii
        .type           _Z20convolution_kernel_yPdS_ii,@function
        .size           _Z20convolution_kernel_yPdS_ii,(.L_x_6 - _Z20convolution_kernel_yPdS_ii)
        .other          _Z20convolution_kernel_yPdS_ii,@"STO_CUDA_ENTRY STV_DEFAULT"
_Z20convolution_kernel_yPdS_ii:
.text._Z20convolution_kernel_yPdS_ii:
[----:B------:R-:W-:Y:S01]  /*0000*/  LDC R1, c[0x0][0x37c] ;  /* 0x0000df00ff017b82 */ /* 0x000fe20000000800 */
[----:B------:R-:W0:Y:S01]  /*0010*/  S2R R9, SR_TID.Y ;  /* 0x0000000000097919 */ /* 0x000e220000002200 */
[----:B------:R-:W0:Y:S06]  /*0020*/  LDCU UR4, c[0x0][0x364] ;  /* 0x00006c80ff0477ac */ /* 0x000e2c0008000800 */
[----:B------:R-:W1:Y:S01]  /*0030*/  LDC.64 R4, c[0x0][0x388] ;  /* 0x0000e200ff047b82 */ /* 0x000e620000000a00 */
[----:B------:R-:W0:Y:S01]  /*0040*/  S2R R0, SR_CTAID.Y ;  /* 0x0000000000007919 */ /* 0x000e220000002600 */
[----:B------:R-:W2:Y:S01]  /*0050*/  LDCU UR8, c[0x0][0x390] ;  /* 0x00007200ff0877ac */ /* 0x000ea20008000800 */
[----:B------:R-:W3:Y:S01]  /*0060*/  S2R R3, SR_CTAID.X ;  /* 0x0000000000037919 */ /* 0x000ee20000002500 */
[----:B------:R-:W3:Y:S01]  /*0070*/  LDCU UR5, c[0x0][0x360] ;  /* 0x00006c00ff0577ac */ /* 0x000ee20008000800 */
[----:B------:R-:W3:Y:S01]  /*0080*/  S2R R10, SR_TID.X ;  /* 0x00000000000a7919 */ /* 0x000ee20000002100 */
[----:B------:R-:W4:Y:S01]  /*0090*/  LDCU.64 UR6, c[0x0][0x358] ;  /* 0x00006b00ff0677ac */ /* 0x000f220008000a00 */
[----:B0-----:R-:W-:Y:S01]  /*00a0*/  IMAD R0, R0, UR4, R9 ;  /* 0x0000000400007c24 */ /* 0x001fe2000f8e0209 */
[----:B--2---:R-:W-:-:S04]  /*00b0*/  UIADD3 UR4, UPT, UPT, UR8, 0x4, URZ ;  /* 0x0000000408047890 */ /* 0x004fc8000fffe0ff */
[----:B------:R-:W-:Y:S01]  /*00c0*/  IADD3 R0, PT, PT, R0, 0x2, RZ ;  /* 0x0000000200007810 */ /* 0x000fe20007ffe0ff */
[----:B---3--:R-:W-:-:S04]  /*00d0*/  IMAD R3, R3, UR5, R10 ;  /* 0x0000000503037c24 */ /* 0x008fc8000f8e020a */
[----:B------:R-:W-:-:S04]  /*00e0*/  IMAD R7, R3, UR4, R0 ;  /* 0x0000000403077c24 */ /* 0x000fc8000f8e0200 */
[----:B-1----:R-:W-:-:S06]  /*00f0*/  IMAD.WIDE R4, R7, 0x8, R4 ;  /* 0x0000000807047825 */ /* 0x002fcc00078e0204 */
[----:B----4-:R-:W2:Y:S01]  /*0100*/  LDG.E.64 R4, desc[UR6][R4.64] ;  /* 0x0000000604047981 */ /* 0x010ea2000c1e1b00 */
[----:B------:R-:W0:Y:S01]  /*0110*/  S2UR UR5, SR_CgaCtaId ;  /* 0x00000000000579c3 */ /* 0x000e220000008800 */
[C---:B------:R-:W-:Y:S01]  /*0120*/  ISETP.GE.U32.AND P0, PT, R9.reuse, 0x1e, PT ;  /* 0x0000001e0900780c */ /* 0x040fe20003f06070 */
[----:B------:R-:W-:Y:S01]  /*0130*/  UMOV UR4, 0x400 ;  /* 0x0000040000047882 */ /* 0x000fe20000000000 */
[----:B------:R-:W-:Y:S01]  /*0140*/  IMAD R2, R10, 0x22, R9 ;  /* 0x000000220a027824 */ /* 0x000fe200078e0209 */
[----:B------:R-:W-:Y:S01]  /*0150*/  BSSY.RECONVERGENT B0, `(.L_x_0) ;  /* 0x000000e000007945 */ /* 0x000fe20003800200 */
[----:B------:R-:W-:-:S09]  /*0160*/  IMAD R8, R9, 0x22, R10 ;  /* 0x0000002209087824 */ /* 0x000fd200078e020a */
[----:B------:R-:W-:Y:S01]  /*0170*/  @P0 IMAD R6, R10, 0x22, -R9 ;  /* 0x000000220a060824 */ /* 0x000fe200078e0a09 */
[----:B0-----:R-:W-:-:S06]  /*0180*/  ULEA UR4, UR5, UR4, 0x18 ;  /* 0x0000000405047291 */ /* 0x001fcc000f8ec0ff */
[----:B------:R-:W-:Y:S02]  /*0190*/  LEA R7, R2, UR4, 0x3 ;  /* 0x0000000402077c11 */ /* 0x000fe4000f8e18ff */
[----:B------:R-:W-:Y:S02]  /*01a0*/  @P0 LEA R6, R6, UR4, 0x3 ;  /* 0x0000000406060c11 */ /* 0x000fe4000f8e18ff */
[----:B------:R-:W-:Y:S01]  /*01b0*/  LEA R14, R8, UR4, 0x3 ;  /* 0x00000004080e7c11 */ /* 0x000fe2000f8e18ff */
[----:B--2---:R0:W-:Y:S04]  /*01c0*/  STS.64 [R7+0x10], R4 ;  /* 0x0000100407007388 */ /* 0x0041e80000000a00 */
[----:B------:R0:W-:Y:S01]  /*01d0*/  @P0 STS.64 [R6+0x208], RZ ;  /* 0x000208ff06000388 */ /* 0x0001e20000000a00 */
[----:B------:R-:W-:Y:S05]  /*01e0*/  @P0 BRA `(.L_x_1) ;  /* 0x0000000000100947 */ /* 0x000fea0003800000 */
[----:B------:R-:W-:-:S13]  /*01f0*/  ISETP.GT.U32.AND P0, PT, R9, 0x1, PT ;  /* 0x000000010900780c */ /* 0x000fda0003f04070 */
[----:B------:R-:W-:-:S05]  /*0200*/  @!P0 IMAD R9, R10, 0x22, -R9 ;  /* 0x000000220a098824 */ /* 0x000fca00078e0a09 */
[----:B------:R-:W-:-:S05]  /*0210*/  @!P0 LEA R9, R9, UR4, 0x3 ;  /* 0x0000000409098c11 */ /* 0x000fca000f8e18ff */
[----:B------:R1:W-:Y:S02]  /*0220*/  @!P0 STS.64 [R9+0x8], RZ ;  /* 0x000008ff09008388 */ /* 0x0003e40000000a00 */
.L_x_1:
[----:B------:R-:W-:Y:S05]  /*0230*/  BSYNC.RECONVERGENT B0 ;  /* 0x0000000000007941 */ /* 0x000fea0003800200 */
.L_x_0:
[----:B------:R-:W-:Y:S01]  /*0240*/  BAR.SYNC.DEFER_BLOCKING 0x0 ;  /* 0x0000000000007b1d */ /* 0x000fe20000010000 */
[----:B------:R-:W-:-:S05]  /*0250*/  IMAD R0, R0, UR8, R3 ;  /* 0x0000000800007c24 */ /* 0x000fca000f8e0203 */
[----:B------:R-:W2:Y:S01]  /*0260*/  LDCU.64 UR10, c[0x3][0x20] ;  /* 0x00c00400ff0a77ac */ /* 0x000ea20008000a00 */
[----:B------:R-:W-:Y:S01]  /*0270*/  IADD3 R3, PT, PT, R0, 0x2, RZ ;  /* 0x0000000200037810 */ /* 0x000fe20007ffe0ff */
[----:B------:R-:W3:Y:S01]  /*0280*/  LDCU.128 UR12, c[0x3][0x10] ;  /* 0x00c00200ff0c77ac */ /* 0x000ee20008000c00 */
[----:B------:R-:W4:Y:S01]  /*0290*/  LDCU.128 UR16, c[0x3][URZ] ;  /* 0x00c00000ff1077ac */ /* 0x000f220008000c00 */
[----:B0-----:R-:W2:Y:S04]  /*02a0*/  LDS.64 R4, [R14+0x10] ;  /* 0x000010000e047984 */ /* 0x001ea80000000a00 */
[----:B------:R-:W3:Y:S04]  /*02b0*/  LDS.64 R6, [R14+0x120] ;  /* 0x000120000e067984 */ /* 0x000ee80000000a00 */
[----:B-1----:R-:W0:Y:S04]  /*02c0*/  LDS.64 R8, [R14+0x230] ;  /* 0x000230000e087984 */ /* 0x002e280000000a00 */
[----:B------:R-:W4:Y:S04]  /*02d0*/  LDS.64 R10, [R14+0x340] ;  /* 0x000340000e0a7984 */ /* 0x000f280000000a00 */
[----:B------:R-:W1:Y:S01]  /*02e0*/  LDS.64 R12, [R14+0x450] ;  /* 0x000450000e0c7984 */ /* 0x000e620000000a00 */
[----:B--2---:R-:W-:-:S08]  /*02f0*/  DFMA R4, R4, UR10, RZ ;  /* 0x0000000a04047c2b */ /* 0x004fd000080000ff */
[----:B---3--:R-:W-:Y:S01]  /*0300*/  DFMA R4, R6, UR14, R4 ;  /* 0x0000000e06047c2b */ /* 0x008fe20008000004 */
[----:B------:R-:W2:Y:S07]  /*0310*/  LDC.64 R6, c[0x0][0x380] ;  /* 0x0000e000ff067b82 */ /* 0x000eae0000000a00 */
[----:B0-----:R-:W-:-:S08]  /*0320*/  DFMA R4, R8, UR12, R4 ;  /* 0x0000000c08047c2b */ /* 0x001fd00008000004 */
[----:B----4-:R-:W-:-:S08]  /*0330*/  DFMA R4, R10, UR18, R4 ;  /* 0x000000120a047c2b */ /* 0x010fd00008000004 */
[----:B-1----:R-:W-:Y:S01]  /*0340*/  DFMA R4, R12, UR16, R4 ;  /* 0x000000100c047c2b */ /* 0x002fe20008000004 */
[----:B--2---:R-:W-:Y:S01]  /*0350*/  IMAD.WIDE R2, R3, 0x8, R6 ;  /* 0x0000000803027825 */ /* 0x004fe200078e0206 */
[----:B------:R-:W-:Y:S06]  /*0360*/  BAR.SYNC.DEFER_BLOCKING 0x0 ;  /* 0x0000000000007b1d */ /* 0x000fec0000010000 */
[----:B------:R-:W-:Y:S01]  /*0370*/  STG.E.64 desc[UR6][R2.64], R4 ;  /* 0x0000000402007986 */ /* 0x000fe2000c101b06 */
[----:B------:R-:W-:Y:S05]  /*0380*/  EXIT ;  /* 0x000000000000794d */ /* 0x000fea0003800000 */
.L_x_2:
[----:B------:R-:W-:-:S00]  /*0390*/  BRA `(.L_x_2) ;  /* 0xfffffffc00fc7947 */ /* 0x000fc0000383ffff */
[----:B------:R-:W-:-:S00]  /*03a0*/  NOP ;  /* 0x0000000000007918 */ /* 0x000fc00000000000 */
        /* <DEDUP_REMOVED lines=13> */
.L_x_6:


//--------------------- .text._Z20convolution_kernel_xPdS_ii --------------------------
	.section	.text._Z20convolution_kernel_xPdS_ii,"ax",@progbits
	.align	128
        .global         _Z20convolution_kernel_xPdS_ii
        .type           _Z20convolution_kernel_xPdS_ii,@function
        .size           _Z20convolution_kernel_xPdS_ii,(.L_x_7 - _Z20convolution_kernel_xPdS_ii)
        .other          _Z20convolution_kernel_xPdS_ii,@"STO_CUDA_ENTRY STV_DEFAULT"
_Z20convolution_kernel_xPdS_ii:
.text._Z20convolution_kernel_xPdS_ii:
[----:B------:R-:W-:Y:S01]  /*0000*/  LDC R1, c[0x0][0x37c] ;  /* 0x0000df00ff017b82 */ /* 0x000fe20000000800 */
[----:B------:R-:W0:Y:S07]  /*0010*/  S2R R9, SR_TID.X ;  /* 0x0000000000097919 */ /* 0x000e2e0000002100 */
[----:B------:R-:W0:Y:S01]  /*0020*/  S2UR UR4, SR_CTAID.X ;  /* 0x00000000000479c3 */ /* 0x000e220000002500 */
[----:B------:R-:W1:Y:S01]  /*0030*/  LDCU UR8, c[0x0][0x390] ;  /* 0x00007200ff0877ac */ /* 0x000e620008000800 */
[----:B------:R-:W2:Y:S01]  /*0040*/  S2R R8, SR_TID.Y ;  /* 0x0000000000087919 */ /* 0x000ea20000002200 */
[----:B------:R-:W3:Y:S05]  /*0050*/  LDCU.64 UR6, c[0x0][0x358] ;  /* 0x00006b00ff0677ac */ /* 0x000eea0008000a00 */
[----:B------:R-:W0:Y:S08]  /*0060*/  LDC R0, c[0x0][0x360] ;  /* 0x0000d800ff007b82 */ /* 0x000e300000000800 */
[----:B------:R-:W2:Y:S08]  /*0070*/  S2UR UR5, SR_CTAID.Y ;  /* 0x00000000000579c3 */ /* 0x000eb00000002600 */
[----:B------:R-:W2:Y:S08]  /*0080*/  LDC R3, c[0x0][0x364] ;  /* 0x0000d900ff037b82 */ /* 0x000eb00000000800 */
[----:B------:R-:W4:Y:S01]  /*0090*/  LDC.64 R4, c[0x0][0x388] ;  /* 0x0000e200ff047b82 */ /* 0x000f220000000a00 */
[----:B0-----:R-:W-:Y:S01]  /*00a0*/  IMAD R0, R0, UR4, R9 ;  /* 0x0000000400007c24 */ /* 0x001fe2000f8e0209 */
[----:B-1----:R-:W-:-:S04]  /*00b0*/  UIADD3 UR4, UPT, UPT, UR8, 0x4, URZ ;  /* 0x0000000408047890 */ /* 0x002fc8000fffe0ff */
[----:B------:R-:W-:Y:S01]  /*00c0*/  IADD3 R0, PT, PT, R0, 0x2, RZ ;  /* 0x0000000200007810 */ /* 0x000fe20007ffe0ff */
[----:B--2---:R-:W-:-:S04]  /*00d0*/  IMAD R3, R3, UR5, R8 ;  /* 0x0000000503037c24 */ /* 0x004fc8000f8e0208 */
[----:B------:R-:W-:-:S04]  /*00e0*/  IMAD R7, R3, UR4, R0 ;  /* 0x0000000403077c24 */ /* 0x000fc8000f8e0200 */
[----:B----4-:R-:W-:-:S06]  /*00f0*/  IMAD.WIDE R4, R7, 0x8, R4 ;  /* 0x0000000807047825 */ /* 0x010fcc00078e0204 */
[----:B---3--:R-:W2:Y:S01]  /*0100*/  LDG.E.64 R4, desc[UR6][R4.64] ;  /* 0x0000000604047981 */ /* 0x008ea2000c1e1b00 */
[----:B------:R-:W0:Y:S01]  /*0110*/  S2UR UR5, SR_CgaCtaId ;  /* 0x00000000000579c3 */ /* 0x000e220000008800 */
[----:B------:R-:W-:Y:S01]  /*0120*/  ISETP.GE.U32.AND P0, PT, R9, 0x1e, PT ;  /* 0x0000001e0900780c */ /* 0x000fe20003f06070 */
[----:B------:R-:W-:Y:S01]  /*0130*/  UMOV UR4, 0x400 ;  /* 0x0000040000047882 */ /* 0x000fe20000000000 */
[C-C-:B------:R-:W-:Y:S01]  /*0140*/  IMAD R2, R8.reuse, 0x22, R9.reuse ;  /* 0x0000002208027824 */ /* 0x140fe200078e0209 */
[----:B------:R-:W-:Y:S10]  /*0150*/  BSSY.RECONVERGENT B0, `(.L_x_3) ;  /* 0x000000c000007945 */ /* 0x000ff40003800200 */
[----:B------:R-:W-:Y:S01]  /*0160*/  @P0 IMAD R6, R8, 0x22, -R9 ;  /* 0x0000002208060824 */ /* 0x000fe200078e0a09 */
[----:B0-----:R-:W-:-:S06]  /*0170*/  ULEA UR4, UR5, UR4, 0x18 ;  /* 0x0000000405047291 */ /* 0x001fcc000f8ec0ff */
[----:B------:R-:W-:Y:S02]  /*0180*/  LEA R15, R2, UR4, 0x3 ;  /* 0x00000004020f7c11 */ /* 0x000fe4000f8e18ff */
[----:B------:R-:W-:-:S03]  /*0190*/  @P0 LEA R6, R6, UR4, 0x3 ;  /* 0x0000000406060c11 */ /* 0x000fc6000f8e18ff */
[----:B--2---:R0:W-:Y:S04]  /*01a0*/  STS.64 [R15+0x10], R4 ;  /* 0x000010040f007388 */ /* 0x0041e80000000a00 */
[----:B------:R0:W-:Y:S01]  /*01b0*/  @P0 STS.64 [R6+0x208], RZ ;  /* 0x000208ff06000388 */ /* 0x0001e20000000a00 */
[----:B------:R-:W-:Y:S05]  /*01c0*/  @P0 BRA `(.L_x_4) ;  /* 0x0000000000100947 */ /* 0x000fea0003800000 */
[----:B------:R-:W-:-:S13]  /*01d0*/  ISETP.GT.U32.AND P0, PT, R9, 0x1, PT ;  /* 0x000000010900780c */ /* 0x000fda0003f04070 */
[----:B------:R-:W-:-:S05]  /*01e0*/  @!P0 IMAD R8, R8, 0x22, -R9 ;  /* 0x0000002208088824 */ /* 0x000fca00078e0a09 */
[----:B------:R-:W-:-:S05]  /*01f0*/  @!P0 LEA R8, R8, UR4, 0x3 ;  /* 0x0000000408088c11 */ /* 0x000fca000f8e18ff */
[----:B------:R1:W-:Y:S02]  /*0200*/  @!P0 STS.64 [R8+0x8], RZ ;  /* 0x000008ff08008388 */ /* 0x0003e40000000a00 */
.L_x_4:
[----:B------:R-:W-:Y:S05]  /*0210*/  BSYNC.RECONVERGENT B0 ;  /* 0x0000000000007941 */ /* 0x000fea0003800200 */
.L_x_3:
[----:B------:R-:W-:Y:S01]  /*0220*/  BAR.SYNC.DEFER_BLOCKING 0x0 ;  /* 0x0000000000007b1d */ /* 0x000fe20000010000 */
[----:B------:R-:W-:-:S05]  /*0230*/  IADD3 R3, PT, PT, R3, 0x2, RZ ;  /* 0x0000000203037810 */ /* 0x000fca0007ffe0ff */
[----:B------:R-:W2:Y:S01]  /*0240*/  LDCU.64 UR10, c[0x3][0x20] ;  /* 0x00c00400ff0a77ac */ /* 0x000ea20008000a00 */
[----:B------:R-:W-:Y:S01]  /*0250*/  IMAD R3, R3, UR8, R0 ;  /* 0x0000000803037c24 */ /* 0x000fe2000f8e0200 */
[----:B------:R-:W3:Y:S01]  /*0260*/  LDCU.128 UR12, c[0x3][0x10] ;  /* 0x00c00200ff0c77ac */ /* 0x000ee20008000c00 */
[----:B------:R-:W4:Y:S01]  /*0270*/  LDCU.128 UR16, c[0x3][URZ] ;  /* 0x00c00000ff1077ac */ /* 0x000f220008000c00 */
[----:B0-----:R-:W2:Y:S04]  /*0280*/  LDS.64 R4, [R15] ;  /* 0x000000000f047984 */ /* 0x001ea80000000a00 */
        /* <DEDUP_REMOVED lines=14> */
.L_x_5:
        /* <DEDUP_REMOVED lines=9> */
.L_x_7:


//--------------------- .nv.shared._Z20convolution_kernel_yPdS_ii --------------------------
	.section	.nv.shared._Z20convolution_kernel_yPdS_ii,"aw",@nobits
	.sectionflags	@""
	.align	8
.nv.shared._Z20convolution_kernel_yPdS_ii:
	.zero		10272


//--------------------- .nv.shared.reserved.0     --------------------------
	.section	.nv.shared.reserved.0,"aw",@nobits
	.weak		__nv_reservedSMEM_offset_0_alias
	.size		__nv_reservedSMEM_offset_0_alias, 0, 64
	.other		__nv_reservedSMEM_offset_0_alias,@"STO_CUDA_RESERVED_SHARED STV_DEFAULT"
__nv_reservedSMEM_offset_0_alias:
	.zero		0
	.zero		64


//--------------------- .nv.shared._Z20convolution_kernel_xPdS_ii --------------------------
	.section	.nv.shared._Z20convolution_kernel_xPdS_ii,"aw",@nobits
	.sectionflags	@""
	.align	8
.nv.shared._Z20convolution_kernel_xPdS_ii:
	.zero		10272


//--------------------- .nv.constant0._Z20convolution_kernel_yPdS_ii --------------------------
	.section	.nv.constant0._Z20convolution_kernel_yPdS_ii,"a",@progbits
	.sectionflags	@""
	.align	4
.nv.constant0._Z20convolution_kernel_yPdS_ii:
	.zero		920


//--------------------- .nv.constant0._Z20convolution_kernel_xPdS_ii --------------------------
	.section	.nv.constant0._Z20convolution_kernel_xPdS_ii,"a",@progbits
	.sectionflags	@""
	.align	4
.nv.constant0._Z20convolution_kernel_xPdS_ii:
	.zero		920


//--------------------- SYMBOLS --------------------------

	.type		.nv.reservedSmem.offset0,@object
	.size		.nv.reservedSmem.offset0,0x4
	.type		.nv.reservedSmem.cap,@object
	.size		.nv.reservedSmem.cap,0x4
